//
// Generated by NVIDIA NVVM Compiler
//
// Compiler Build ID: CL-36424714
// Cuda compilation tools, release 13.0, V13.0.88
// Based on NVVM 20.0.0
//

.version 9.0
.target sm_100
.address_size 64

	// .globl	_Z34stitch_kernel_Y_with_mapping_tablePPhPiS_iiiiiy
.const .align 4 .b8 gauss_kernel[100] = {0, 0, 64, 65, 0, 0, 192, 65, 0, 0, 16, 66, 0, 0, 192, 65, 0, 0, 64, 65, 0, 0, 192, 65, 0, 0, 0, 65, 0, 0, 16, 65, 0, 0, 0, 65, 0, 0, 192, 65, 0, 0, 16, 66, 0, 0, 16, 65, 0, 0, 128, 63, 0, 0, 16, 65, 0, 0, 16, 66, 0, 0, 192, 65, 0, 0, 0, 65, 0, 0, 16, 65, 0, 0, 0, 65, 0, 0, 192, 65, 0, 0, 64, 65, 0, 0, 192, 65, 0, 0, 16, 66, 0, 0, 192, 65, 0, 0, 64, 65};

.visible .entry _Z34stitch_kernel_Y_with_mapping_tablePPhPiS_iiiiiy(
	.param .u64 .ptr .align 1 _Z34stitch_kernel_Y_with_mapping_tablePPhPiS_iiiiiy_param_0,
	.param .u64 .ptr .align 1 _Z34stitch_kernel_Y_with_mapping_tablePPhPiS_iiiiiy_param_1,
	.param .u64 .ptr .align 1 _Z34stitch_kernel_Y_with_mapping_tablePPhPiS_iiiiiy_param_2,
	.param .u32 _Z34stitch_kernel_Y_with_mapping_tablePPhPiS_iiiiiy_param_3,
	.param .u32 _Z34stitch_kernel_Y_with_mapping_tablePPhPiS_iiiiiy_param_4,
	.param .u32 _Z34stitch_kernel_Y_with_mapping_tablePPhPiS_iiiiiy_param_5,
	.param .u32 _Z34stitch_kernel_Y_with_mapping_tablePPhPiS_iiiiiy_param_6,
	.param .u32 _Z34stitch_kernel_Y_with_mapping_tablePPhPiS_iiiiiy_param_7,
	.param .u64 _Z34stitch_kernel_Y_with_mapping_tablePPhPiS_iiiiiy_param_8
)
{
	.reg .pred 	%p<5>;
	.reg .b16 	%rs<3>;
	.reg .b32 	%r<26>;
	.reg .b32 	%f<3>;
	.reg .b64 	%rd<20>;

	ld.param.u64 	%rd2, [_Z34stitch_kernel_Y_with_mapping_tablePPhPiS_iiiiiy_param_0];
	ld.param.u64 	%rd3, [_Z34stitch_kernel_Y_with_mapping_tablePPhPiS_iiiiiy_param_1];
	ld.param.u64 	%rd5, [_Z34stitch_kernel_Y_with_mapping_tablePPhPiS_iiiiiy_param_2];
	ld.param.u32 	%r6, [_Z34stitch_kernel_Y_with_mapping_tablePPhPiS_iiiiiy_param_3];
	ld.param.u32 	%r7, [_Z34stitch_kernel_Y_with_mapping_tablePPhPiS_iiiiiy_param_4];
	ld.param.u32 	%r8, [_Z34stitch_kernel_Y_with_mapping_tablePPhPiS_iiiiiy_param_6];
	ld.param.u32 	%r9, [_Z34stitch_kernel_Y_with_mapping_tablePPhPiS_iiiiiy_param_7];
	ld.param.u64 	%rd4, [_Z34stitch_kernel_Y_with_mapping_tablePPhPiS_iiiiiy_param_8];
	cvta.to.global.u64 	%rd1, %rd5;
	mov.u32 	%r11, %ctaid.x;
	mov.u32 	%r12, %ntid.x;
	mov.u32 	%r13, %tid.x;
	mad.lo.s32 	%r1, %r11, %r12, %r13;
	mov.u32 	%r14, %ctaid.y;
	mov.u32 	%r15, %ntid.y;
	mov.u32 	%r16, %tid.y;
	mad.lo.s32 	%r17, %r14, %r15, %r16;
	setp.ge.s32 	%p1, %r1, %r8;
	setp.ge.s32 	%p2, %r17, %r9;
	or.pred  	%p3, %p1, %p2;
	@%p3 bra 	$L__BB0_4;
	cvt.rn.f32.s32 	%f1, %r1;
	cvt.rn.f32.u32 	%f2, %r17;
	tex.2d.v4.u32.f32 	{%r18, %r3, %r4, %r19}, [%rd4, {%f1, %f2}];
	and.b32  	%r5, %r18, 65535;
	setp.gt.s32 	%p4, %r7, %r5;
	@%p4 bra 	$L__BB0_3;
	mad.lo.s32 	%r20, %r6, %r17, %r1;
	cvt.s64.s32 	%rd6, %r20;
	add.s64 	%rd7, %rd1, %rd6;
	mov.b16 	%rs1, 255;
	st.global.u8 	[%rd7], %rs1;
	bra.uni 	$L__BB0_4;
$L__BB0_3:
	cvta.to.global.u64 	%rd8, %rd2;
	mul.wide.u32 	%rd9, %r5, 8;
	add.s64 	%rd10, %rd8, %rd9;
	ld.global.u64 	%rd11, [%rd10];
	cvta.to.global.u64 	%rd12, %rd11;
	cvta.to.global.u64 	%rd13, %rd3;
	mul.wide.u32 	%rd14, %r5, 4;
	add.s64 	%rd15, %rd13, %rd14;
	ld.global.u32 	%r21, [%rd15];
	and.b32  	%r22, %r4, 65535;
	and.b32  	%r23, %r3, 65535;
	mad.lo.s32 	%r24, %r21, %r22, %r23;
	cvt.s64.s32 	%rd16, %r24;
	add.s64 	%rd17, %rd12, %rd16;
	ld.global.u8 	%rs2, [%rd17];
	mad.lo.s32 	%r25, %r6, %r17, %r1;
	cvt.s64.s32 	%rd18, %r25;
	add.s64 	%rd19, %rd1, %rd18;
	st.global.u8 	[%rd19], %rs2;
$L__BB0_4:
	ret;

}
	// .globl	_Z35stitch_kernel_UV_with_mapping_tablePPhPiS_iiiiiy
.visible .entry _Z35stitch_kernel_UV_with_mapping_tablePPhPiS_iiiiiy(
	.param .u64 .ptr .align 1 _Z35stitch_kernel_UV_with_mapping_tablePPhPiS_iiiiiy_param_0,
	.param .u64 .ptr .align 1 _Z35stitch_kernel_UV_with_mapping_tablePPhPiS_iiiiiy_param_1,
	.param .u64 .ptr .align 1 _Z35stitch_kernel_UV_with_mapping_tablePPhPiS_iiiiiy_param_2,
	.param .u32 _Z35stitch_kernel_UV_with_mapping_tablePPhPiS_iiiiiy_param_3,
	.param .u32 _Z35stitch_kernel_UV_with_mapping_tablePPhPiS_iiiiiy_param_4,
	.param .u32 _Z35stitch_kernel_UV_with_mapping_tablePPhPiS_iiiiiy_param_5,
	.param .u32 _Z35stitch_kernel_UV_with_mapping_tablePPhPiS_iiiiiy_param_6,
	.param .u32 _Z35stitch_kernel_UV_with_mapping_tablePPhPiS_iiiiiy_param_7,
	.param .u64 _Z35stitch_kernel_UV_with_mapping_tablePPhPiS_iiiiiy_param_8
)
{
	.reg .pred 	%p<5>;
	.reg .b16 	%rs<4>;
	.reg .b32 	%r<29>;
	.reg .b32 	%f<3>;
	.reg .b64 	%rd<20>;

	ld.param.u64 	%rd2, [_Z35stitch_kernel_UV_with_mapping_tablePPhPiS_iiiiiy_param_0];
	ld.param.u64 	%rd3, [_Z35stitch_kernel_UV_with_mapping_tablePPhPiS_iiiiiy_param_1];
	ld.param.u64 	%rd5, [_Z35stitch_kernel_UV_with_mapping_tablePPhPiS_iiiiiy_param_2];
	ld.param.u32 	%r7, [_Z35stitch_kernel_UV_with_mapping_tablePPhPiS_iiiiiy_param_3];
	ld.param.u32 	%r8, [_Z35stitch_kernel_UV_with_mapping_tablePPhPiS_iiiiiy_param_4];
	ld.param.u32 	%r9, [_Z35stitch_kernel_UV_with_mapping_tablePPhPiS_iiiiiy_param_6];
	ld.param.u32 	%r10, [_Z35stitch_kernel_UV_with_mapping_tablePPhPiS_iiiiiy_param_7];
	ld.param.u64 	%rd4, [_Z35stitch_kernel_UV_with_mapping_tablePPhPiS_iiiiiy_param_8];
	cvta.to.global.u64 	%rd1, %rd5;
	mov.u32 	%r12, %ctaid.x;
	mov.u32 	%r13, %ntid.x;
	mov.u32 	%r14, %tid.x;
	mad.lo.s32 	%r15, %r12, %r13, %r14;
	shl.b32 	%r1, %r15, 1;
	mov.u32 	%r16, %ctaid.y;
	mov.u32 	%r17, %ntid.y;
	mov.u32 	%r18, %tid.y;
	mad.lo.s32 	%r19, %r16, %r17, %r18;
	shl.b32 	%r3, %r19, 1;
	setp.ge.s32 	%p1, %r1, %r9;
	setp.ge.s32 	%p2, %r3, %r10;
	or.pred  	%p3, %p1, %p2;
	@%p3 bra 	$L__BB1_4;
	cvt.rn.f32.s32 	%f1, %r1;
	cvt.rn.f32.u32 	%f2, %r3;
	tex.2d.v4.u32.f32 	{%r20, %r4, %r5, %r21}, [%rd4, {%f1, %f2}];
	and.b32  	%r6, %r20, 65535;
	setp.gt.s32 	%p4, %r8, %r6;
	@%p4 bra 	$L__BB1_3;
	mad.lo.s32 	%r22, %r7, %r19, %r1;
	cvt.s64.s32 	%rd6, %r22;
	add.s64 	%rd7, %rd1, %rd6;
	mov.b16 	%rs1, 128;
	st.global.u8 	[%rd7], %rs1;
	st.global.u8 	[%rd7+1], %rs1;
	bra.uni 	$L__BB1_4;
$L__BB1_3:
	cvta.to.global.u64 	%rd8, %rd2;
	mul.wide.u32 	%rd9, %r6, 8;
	add.s64 	%rd10, %rd8, %rd9;
	ld.global.u64 	%rd11, [%rd10];
	cvta.to.global.u64 	%rd12, %rd11;
	cvta.to.global.u64 	%rd13, %rd3;
	mul.wide.u32 	%rd14, %r6, 4;
	add.s64 	%rd15, %rd13, %rd14;
	ld.global.u32 	%r23, [%rd15];
	and.b32  	%r24, %r4, 65534;
	shr.u32 	%r25, %r5, 1;
	and.b32  	%r26, %r25, 32767;
	mad.lo.s32 	%r27, %r23, %r26, %r24;
	mad.lo.s32 	%r28, %r7, %r19, %r1;
	cvt.s64.s32 	%rd16, %r27;
	add.s64 	%rd17, %rd12, %rd16;
	ld.global.u8 	%rs2, [%rd17];
	ld.global.u8 	%rs3, [%rd17+1];
	cvt.s64.s32 	%rd18, %r28;
	add.s64 	%rd19, %rd1, %rd18;
	st.global.u8 	[%rd19], %rs2;
	st.global.u8 	[%rd19+1], %rs3;
$L__BB1_4:
	ret;

}


// ===== COMPILED SASS (sm_100) =====

	.target	sm_100

	.elftype	@"ET_EXEC"


//--------------------- .note.nv.tkinfo           --------------------------
	.section	.note.nv.tkinfo,"",@"SHT_NOTE"
	.sectionflags	@"SHF_NOTE_NV_TKINFO"
	.tkinfo
        /*0018*/ 	.word	0x00000002
        /*0030*/ 	.string	""
        /*0030*/ 	.string	"ptxas"
        /*0030*/ 	.string	"Cuda compilation tools, release 13.0, V13.0.88"
        /*0030*/ 	.string	"Build cuda_13.0.r13.0/compiler.36424714_0"
        /*0030*/ 	.string	"-arch sm_100 -m 64 "



//--------------------- .note.nv.cuinfo           --------------------------
	.section	.note.nv.cuinfo,"",@"SHT_NOTE"
	.sectionflags	@"SHF_NOTE_NV_CUINFO"
        /*0018*/ 	.short	0x0002
        /*001a*/ 	.short	0x0064
        /*001c*/ 	.short	0x0082
	.zero		2


//--------------------- .nv.info                  --------------------------
	.section	.nv.info,"",@"SHT_CUDA_INFO"
	.align	4


	//----- nvinfo : EIATTR_REGCOUNT
	.align		4
        /*0000*/ 	.byte	0x04, 0x2f
        /*0002*/ 	.short	(.L_2 - .L_1)
	.align		4
.L_1:
        /*0004*/ 	.word	index@(_Z34stitch_kernel_Y_with_mapping_tablePPhPiS_iiiiiy)
        /*0008*/ 	.word	0x0000000e


	//----- nvinfo : EIATTR_FRAME_SIZE
	.align		4
.L_2:
        /*000c*/ 	.byte	0x04, 0x11
        /*000e*/ 	.short	(.L_4 - .L_3)
	.align		4
.L_3:
        /*0010*/ 	.word	index@(_Z34stitch_kernel_Y_with_mapping_tablePPhPiS_iiiiiy)
        /*0014*/ 	.word	0x00000000


	//----- nvinfo : EIATTR_REGCOUNT
	.align		4
.L_4:
        /*0018*/ 	.byte	0x04, 0x2f
        /*001a*/ 	.short	(.L_6 - .L_5)
	.align		4
.L_5:
        /*001c*/ 	.word	index@(_Z35stitch_kernel_UV_with_mapping_tablePPhPiS_iiiiiy)
        /*0020*/ 	.word	0x00000010


	//----- nvinfo : EIATTR_FRAME_SIZE
	.align		4
.L_6:
        /*0024*/ 	.byte	0x04, 0x11
        /*0026*/ 	.short	(.L_8 - .L_7)
	.align		4
.L_7:
        /*0028*/ 	.word	index@(_Z35stitch_kernel_UV_with_mapping_tablePPhPiS_iiiiiy)
        /*002c*/ 	.word	0x00000000


	//----- nvinfo : EIATTR_MIN_STACK_SIZE
	.align		4
.L_8:
        /*0030*/ 	.byte	0x04, 0x12
        /*0032*/ 	.short	(.L_10 - .L_9)
	.align		4
.L_9:
        /*0034*/ 	.word	index@(_Z35stitch_kernel_UV_with_mapping_tablePPhPiS_iiiiiy)
        /*0038*/ 	.word	0x00000000


	//----- nvinfo : EIATTR_MIN_STACK_SIZE
	.align		4
.L_10:
        /*003c*/ 	.byte	0x04, 0x12
        /*003e*/ 	.short	(.L_12 - .L_11)
	.align		4
.L_11:
        /*0040*/ 	.word	index@(_Z34stitch_kernel_Y_with_mapping_tablePPhPiS_iiiiiy)
        /*0044*/ 	.word	0x00000000
.L_12:


//--------------------- .nv.compat                --------------------------
	.section	.nv.compat,"",@"SHT_CUDA_COMPAT_INFO"
	.align	4
        /*0000*/ 	.byte	0x02, 0x09, 0x00, 0x00, 0x02, 0x02, 0x02, 0x00, 0x02, 0x05, 0x05, 0x00, 0x03, 0x07, 0x01, 0x01
        /*0010*/ 	.byte	0x02, 0x03, 0x00, 0x00, 0x02, 0x06, 0x01, 0x00, 0x04, 0x0b, 0x08, 0x00, 0x09, 0x00, 0x00, 0x00
        /*0020*/ 	.byte	0x00, 0x00, 0x00, 0x00


//--------------------- .nv.info._Z35stitch_kernel_UV_with_mapping_tablePPhPiS_iiiiiy --------------------------
	.section	.nv.info._Z35stitch_kernel_UV_with_mapping_tablePPhPiS_iiiiiy,"",@"SHT_CUDA_INFO"
	.sectionflags	@""
	.align	4


	//----- nvinfo : EIATTR_CUDA_API_VERSION
	.align		4
        /*0000*/ 	.byte	0x04, 0x37
        /*0002*/ 	.short	(.L_14 - .L_13)
.L_13:
        /*0004*/ 	.word	0x00000082


	//----- nvinfo : EIATTR_KPARAM_INFO
	.align		4
.L_14:
        /*0008*/ 	.byte	0x04, 0x17
        /*000a*/ 	.short	(.L_16 - .L_15)
.L_15:
        /*000c*/ 	.word	0x00000000
        /*0010*/ 	.short	0x0008
        /*0012*/ 	.short	0x0030
        /*0014*/ 	.byte	0x00, 0xf0, 0x21, 0x00


	//----- nvinfo : EIATTR_KPARAM_INFO
	.align		4
.L_16:
        /*0018*/ 	.byte	0x04, 0x17
        /*001a*/ 	.short	(.L_18 - .L_17)
.L_17:
        /*001c*/ 	.word	0x00000000
        /*0020*/ 	.short	0x0007
        /*0022*/ 	.short	0x0028
        /*0024*/ 	.byte	0x00, 0xf0, 0x11, 0x00


	//----- nvinfo : EIATTR_KPARAM_INFO
	.align		4
.L_18:
        /*0028*/ 	.byte	0x04, 0x17
        /*002a*/ 	.short	(.L_20 - .L_19)
.L_19:
        /*002c*/ 	.word	0x00000000
        /*0030*/ 	.short	0x0006
        /*0032*/ 	.short	0x0024
        /*0034*/ 	.byte	0x00, 0xf0, 0x11, 0x00


	//----- nvinfo : EIATTR_KPARAM_INFO
	.align		4
.L_20:
        /*0038*/ 	.byte	0x04, 0x17
        /*003a*/ 	.short	(.L_22 - .L_21)
.L_21:
        /*003c*/ 	.word	0x00000000
        /*0040*/ 	.short	0x0005
        /*0042*/ 	.short	0x0020
        /*0044*/ 	.byte	0x00, 0xf0, 0x11, 0x00


	//----- nvinfo : EIATTR_KPARAM_INFO
	.align		4
.L_22:
        /*0048*/ 	.byte	0x04, 0x17
        /*004a*/ 	.short	(.L_24 - .L_23)
.L_23:
        /*004c*/ 	.word	0x00000000
        /*0050*/ 	.short	0x0004
        /*0052*/ 	.short	0x001c
        /*0054*/ 	.byte	0x00, 0xf0, 0x11, 0x00


	//----- nvinfo : EIATTR_KPARAM_INFO
	.align		4
.L_24:
        /*0058*/ 	.byte	0x04, 0x17
        /*005a*/ 	.short	(.L_26 - .L_25)
.L_25:
        /*005c*/ 	.word	0x00000000
        /*0060*/ 	.short	0x0003
        /*0062*/ 	.short	0x0018
        /*0064*/ 	.byte	0x00, 0xf0, 0x11, 0x00


	//----- nvinfo : EIATTR_KPARAM_INFO
	.align		4
.L_26:
        /*0068*/ 	.byte	0x04, 0x17
        /*006a*/ 	.short	(.L_28 - .L_27)
.L_27:
        /*006c*/ 	.word	0x00000000
        /*0070*/ 	.short	0x0002
        /*0072*/ 	.short	0x0010
        /*0074*/ 	.byte	0x00, 0xf5, 0x21, 0x00


	//----- nvinfo : EIATTR_KPARAM_INFO
	.align		4
.L_28:
        /*0078*/ 	.byte	0x04, 0x17
        /*007a*/ 	.short	(.L_30 - .L_29)
.L_29:
        /*007c*/ 	.word	0x00000000
        /*0080*/ 	.short	0x0001
        /*0082*/ 	.short	0x0008
        /*0084*/ 	.byte	0x00, 0xf5, 0x21, 0x00


	//----- nvinfo : EIATTR_KPARAM_INFO
	.align		4
.L_30:
        /*0088*/ 	.byte	0x04, 0x17
        /*008a*/ 	.short	(.L_32 - .L_31)
.L_31:
        /*008c*/ 	.word	0x00000000
        /*0090*/ 	.short	0x0000
        /*0092*/ 	.short	0x0000
        /*0094*/ 	.byte	0x00, 0xf5, 0x21, 0x00


	//----- nvinfo : EIATTR_SPARSE_MMA_MASK
	.align		4
.L_32:
        /*0098*/ 	.byte	0x03, 0x50
        /*009a*/ 	.short	0x0000


	//----- nvinfo : EIATTR_MAXREG_COUNT
	.align		4
        /*009c*/ 	.byte	0x03, 0x1b
        /*009e*/ 	.short	0x00ff


	//----- nvinfo : EIATTR_MERCURY_ISA_VERSION
	.align		4
        /*00a0*/ 	.byte	0x03, 0x5f
        /*00a2*/ 	.short	0x0101


	//----- nvinfo : EIATTR_VRC_CTA_INIT_COUNT
	.align		4
        /*00a4*/ 	.byte	0x02, 0x4a
	.zero		1
	.zero		1


	//----- nvinfo : EIATTR_EXIT_INSTR_OFFSETS
	.align		4
        /*00a8*/ 	.byte	0x04, 0x1c
        /*00aa*/ 	.short	(.L_34 - .L_33)


	//   ....[0]....
.L_33:
        /*00ac*/ 	.word	0x000000f0


	//   ....[1]....
        /*00b0*/ 	.word	0x00000240


	//   ....[2]....
        /*00b4*/ 	.word	0x000003a0


	//----- nvinfo : EIATTR_CRS_STACK_SIZE
	.align		4
.L_34:
        /*00b8*/ 	.byte	0x04, 0x1e
        /*00ba*/ 	.short	(.L_36 - .L_35)
.L_35:
        /*00bc*/ 	.word	0x00000000


	//----- nvinfo : EIATTR_CBANK_PARAM_SIZE
	.align		4
.L_36:
        /*00c0*/ 	.byte	0x03, 0x19
        /*00c2*/ 	.short	0x0038


	//----- nvinfo : EIATTR_PARAM_CBANK
	.align		4
        /*00c4*/ 	.byte	0x04, 0x0a
        /*00c6*/ 	.short	(.L_38 - .L_37)
	.align		4
.L_37:
        /*00c8*/ 	.word	index@(.nv.constant0._Z35stitch_kernel_UV_with_mapping_tablePPhPiS_iiiiiy)
        /*00cc*/ 	.short	0x0380
        /*00ce*/ 	.short	0x0038


	//----- nvinfo : EIATTR_SW_WAR
	.align		4
.L_38:
        /*00d0*/ 	.byte	0x04, 0x36
        /*00d2*/ 	.short	(.L_40 - .L_39)
.L_39:
        /*00d4*/ 	.word	0x00000008
.L_40:


//--------------------- .nv.info._Z34stitch_kernel_Y_with_mapping_tablePPhPiS_iiiiiy --------------------------
	.section	.nv.info._Z34stitch_kernel_Y_with_mapping_tablePPhPiS_iiiiiy,"",@"SHT_CUDA_INFO"
	.sectionflags	@""
	.align	4


	//----- nvinfo : EIATTR_CUDA_API_VERSION
	.align		4
        /*0000*/ 	.byte	0x04, 0x37
        /*0002*/ 	.short	(.L_42 - .L_41)
.L_41:
        /*0004*/ 	.word	0x00000082


	//----- nvinfo : EIATTR_KPARAM_INFO
	.align		4
.L_42:
        /*0008*/ 	.byte	0x04, 0x17
        /*000a*/ 	.short	(.L_44 - .L_43)
.L_43:
        /*000c*/ 	.word	0x00000000
        /*0010*/ 	.short	0x0008
        /*0012*/ 	.short	0x0030
        /*0014*/ 	.byte	0x00, 0xf0, 0x21, 0x00


	//----- nvinfo : EIATTR_KPARAM_INFO
	.align		4
.L_44:
        /*0018*/ 	.byte	0x04, 0x17
        /*001a*/ 	.short	(.L_46 - .L_45)
.L_45:
        /*001c*/ 	.word	0x00000000
        /*0020*/ 	.short	0x0007
        /*0022*/ 	.short	0x0028
        /*0024*/ 	.byte	0x00, 0xf0, 0x11, 0x00


	//----- nvinfo : EIATTR_KPARAM_INFO
	.align		4
.L_46:
        /*0028*/ 	.byte	0x04, 0x17
        /*002a*/ 	.short	(.L_48 - .L_47)
.L_47:
        /*002c*/ 	.word	0x00000000
        /*0030*/ 	.short	0x0006
        /*0032*/ 	.short	0x0024
        /*0034*/ 	.byte	0x00, 0xf0, 0x11, 0x00


	//----- nvinfo : EIATTR_KPARAM_INFO
	.align		4
.L_48:
        /*0038*/ 	.byte	0x04, 0x17
        /*003a*/ 	.short	(.L_50 - .L_49)
.L_49:
        /*003c*/ 	.word	0x00000000
        /*0040*/ 	.short	0x0005
        /*0042*/ 	.short	0x0020
        /*0044*/ 	.byte	0x00, 0xf0, 0x11, 0x00


	//----- nvinfo : EIATTR_KPARAM_INFO
	.align		4
.L_50:
        /*0048*/ 	.byte	0x04, 0x17
        /*004a*/ 	.short	(.L_52 - .L_51)
.L_51:
        /*004c*/ 	.word	0x00000000
        /*0050*/ 	.short	0x0004
        /*0052*/ 	.short	0x001c
        /*0054*/ 	.byte	0x00, 0xf0, 0x11, 0x00


	//----- nvinfo : EIATTR_KPARAM_INFO
	.align		4
.L_52:
        /*0058*/ 	.byte	0x04, 0x17
        /*005a*/ 	.short	(.L_54 - .L_53)
.L_53:
        /*005c*/ 	.word	0x00000000
        /*0060*/ 	.short	0x0003
        /*0062*/ 	.short	0x0018
        /*0064*/ 	.byte	0x00, 0xf0, 0x11, 0x00


	//----- nvinfo : EIATTR_KPARAM_INFO
	.align		4
.L_54:
        /*0068*/ 	.byte	0x04, 0x17
        /*006a*/ 	.short	(.L_56 - .L_55)
.L_55:
        /*006c*/ 	.word	0x00000000
        /*0070*/ 	.short	0x0002
        /*0072*/ 	.short	0x0010
        /*0074*/ 	.byte	0x00, 0xf5, 0x21, 0x00


	//----- nvinfo : EIATTR_KPARAM_INFO
	.align		4
.L_56:
        /*0078*/ 	.byte	0x04, 0x17
        /*007a*/ 	.short	(.L_58 - .L_57)
.L_57:
        /*007c*/ 	.word	0x00000000
        /*0080*/ 	.short	0x0001
        /*0082*/ 	.short	0x0008
        /*0084*/ 	.byte	0x00, 0xf5, 0x21, 0x00


	//----- nvinfo : EIATTR_KPARAM_INFO
	.align		4
.L_58:
        /*0088*/ 	.byte	0x04, 0x17
        /*008a*/ 	.short	(.L_60 - .L_59)
.L_59:
        /*008c*/ 	.word	0x00000000
        /*0090*/ 	.short	0x0000
        /*0092*/ 	.short	0x0000
        /*0094*/ 	.byte	0x00, 0xf5, 0x21, 0x00


	//----- nvinfo : EIATTR_SPARSE_MMA_MASK
	.align		4
.L_60:
        /*0098*/ 	.byte	0x03, 0x50
        /*009a*/ 	.short	0x0000


	//----- nvinfo : EIATTR_MAXREG_COUNT
	.align		4
        /*009c*/ 	.byte	0x03, 0x1b
        /*009e*/ 	.short	0x00ff


	//----- nvinfo : EIATTR_MERCURY_ISA_VERSION
	.align		4
        /*00a0*/ 	.byte	0x03, 0x5f
        /*00a2*/ 	.short	0x0101


	//----- nvinfo : EIATTR_VRC_CTA_INIT_COUNT
	.align		4
        /*00a4*/ 	.byte	0x02, 0x4a
	.zero		1
	.zero		1


	//----- nvinfo : EIATTR_EXIT_INSTR_OFFSETS
	.align		4
        /*00a8*/ 	.byte	0x04, 0x1c
        /*00aa*/ 	.short	(.L_62 - .L_61)


	//   ....[0]....
.L_61:
        /*00ac*/ 	.word	0x000000d0


	//   ....[1]....
        /*00b0*/ 	.word	0x00000210


	//   ....[2]....
        /*00b4*/ 	.word	0x00000340


	//----- nvinfo : EIATTR_CRS_STACK_SIZE
	.align		4
.L_62:
        /*00b8*/ 	.byte	0x04, 0x1e
        /*00ba*/ 	.short	(.L_64 - .L_63)
.L_63:
        /*00bc*/ 	.word	0x00000000


	//----- nvinfo : EIATTR_CBANK_PARAM_SIZE
	.align		4
.L_64:
        /*00c0*/ 	.byte	0x03, 0x19
        /*00c2*/ 	.short	0x0038


	//----- nvinfo : EIATTR_PARAM_CBANK
	.align		4
        /*00c4*/ 	.byte	0x04, 0x0a
        /*00c6*/ 	.short	(.L_66 - .L_65)
	.align		4
.L_65:
        /*00c8*/ 	.word	index@(.nv.constant0._Z34stitch_kernel_Y_with_mapping_tablePPhPiS_iiiiiy)
        /*00cc*/ 	.short	0x0380
        /*00ce*/ 	.short	0x0038


	//----- nvinfo : EIATTR_SW_WAR
	.align		4
.L_66:
        /*00d0*/ 	.byte	0x04, 0x36
        /*00d2*/ 	.short	(.L_68 - .L_67)
.L_67:
        /*00d4*/ 	.word	0x00000008
.L_68:


//--------------------- .nv.callgraph             --------------------------
	.section	.nv.callgraph,"",@"SHT_CUDA_CALLGRAPH"
	.align	4
	.sectionentsize	8
	.align		4
        /*0000*/ 	.word	0x00000000
	.align		4
        /*0004*/ 	.word	0xffffffff
	.align		4
        /*0008*/ 	.word	0x00000000
	.align		4
        /*000c*/ 	.word	0xfffffffe
	.align		4
        /*0010*/ 	.word	0x00000000
	.align		4
        /*0014*/ 	.word	0xfffffffd
	.align		4
        /*0018*/ 	.word	0x00000000
	.align		4
        /*001c*/ 	.word	0xfffffffc


//--------------------- .nv.constant3             --------------------------
	.section	.nv.constant3,"a",@progbits
	.align	4
.nv.constant3:
	.type		gauss_kernel,@object
	.size		gauss_kernel,(.L_0 - gauss_kernel)
gauss_kernel:
        /*0000*/ 	.byte	0x00, 0x00, 0x40, 0x41, 0x00, 0x00, 0xc0, 0x41, 0x00, 0x00, 0x10, 0x42, 0x00, 0x00, 0xc0, 0x41
        /*0010*/ 	.byte	0x00, 0x00, 0x40, 0x41, 0x00, 0x00, 0xc0, 0x41, 0x00, 0x00, 0x00, 0x41, 0x00, 0x00, 0x10, 0x41
        /*0020*/ 	.byte	0x00, 0x00, 0x00, 0x41, 0x00, 0x00, 0xc0, 0x41, 0x00, 0x00, 0x10, 0x42, 0x00, 0x00, 0x10, 0x41
        /*0030*/ 	.byte	0x00, 0x00, 0x80, 0x3f, 0x00, 0x00, 0x10, 0x41, 0x00, 0x00, 0x10, 0x42, 0x00, 0x00, 0xc0, 0x41
        /*0040*/ 	.byte	0x00, 0x00, 0x00, 0x41, 0x00, 0x00, 0x10, 0x41, 0x00, 0x00, 0x00, 0x41, 0x00, 0x00, 0xc0, 0x41
        /*0050*/ 	.byte	0x00, 0x00, 0x40, 0x41, 0x00, 0x00, 0xc0, 0x41, 0x00, 0x00, 0x10, 0x42, 0x00, 0x00, 0xc0, 0x41
        /*0060*/ 	.byte	0x00, 0x00, 0x40, 0x41
.L_0:


//--------------------- .text._Z35stitch_kernel_UV_with_mapping_tablePPhPiS_iiiiiy --------------------------
	.section	.text._Z35stitch_kernel_UV_with_mapping_tablePPhPiS_iiiiiy,"ax",@progbits
	.align	128
        .global         _Z35stitch_kernel_UV_with_mapping_tablePPhPiS_iiiiiy
        .type           _Z35stitch_kernel_UV_with_mapping_tablePPhPiS_iiiiiy,@function
        .size           _Z35stitch_kernel_UV_with_mapping_tablePPhPiS_iiiiiy,(.L_x_4 - _Z35stitch_kernel_UV_with_mapping_tablePPhPiS_iiiiiy)
        .other          _Z35stitch_kernel_UV_with_mapping_tablePPhPiS_iiiiiy,@"STO_CUDA_ENTRY STV_DEFAULT"
_Z35stitch_kernel_UV_with_mapping_tablePPhPiS_iiiiiy:
.text._Z35stitch_kernel_UV_with_mapping_tablePPhPiS_iiiiiy:
[----:B------:R-:W-:Y:S01]  /*0000*/  LDC R1, c[0x0][0x37c] ;  /* 0x0000df00ff017b82 */ /* 0x000fe20000000800 */
[----:B------:R-:W0:Y:S07]  /*0010*/  S2R R5, SR_TID.Y ;  /* 0x0000000000057919 */ /* 0x000e2e0000002200 */
[----:B------:R-:W1:Y:S01]  /*0020*/  LDC R2, c[0x0][0x360] ;  /* 0x0000d800ff027b82 */ /* 0x000e620000000800 */
[----:B------:R-:W2:Y:S01]  /*0030*/  LDCU UR6, c[0x0][0x3a8] ;  /* 0x00007500ff0677ac */ /* 0x000ea20008000800 */
[----:B------:R-:W1:Y:S01]  /*0040*/  S2R R3, SR_TID.X ;  /* 0x0000000000037919 */ /* 0x000e620000002100 */
[----:B------:R-:W3:Y:S05]  /*0050*/  LDCU UR7, c[0x0][0x3a4] ;  /* 0x00007480ff0777ac */ /* 0x000eea0008000800 */
[----:B------:R-:W0:Y:S08]  /*0060*/  S2UR UR5, SR_CTAID.Y ;  /* 0x00000000000579c3 */ /* 0x000e300000002600 */
[----:B------:R-:W0:Y:S08]  /*0070*/  LDC R0, c[0x0][0x364] ;  /* 0x0000d900ff007b82 */ /* 0x000e300000000800 */
[----:B------:R-:W1:Y:S01]  /*0080*/  S2UR UR4, SR_CTAID.X ;  /* 0x00000000000479c3 */ /* 0x000e620000002500 */
[----:B0-----:R-:W-:-:S02]  /*0090*/  IMAD R0, R0, UR5, R5 ;  /* 0x0000000500007c24 */ /* 0x001fc4000f8e0205 */
[----:B-1----:R-:W-:Y:S02]  /*00a0*/  IMAD R2, R2, UR4, R3 ;  /* 0x0000000402027c24 */ /* 0x002fe4000f8e0203 */
[----:B------:R-:W-:Y:S02]  /*00b0*/  IMAD.SHL.U32 R3, R0, 0x2, RZ ;  /* 0x0000000200037824 */ /* 0x000fe400078e00ff */
[----:B------:R-:W-:-:S03]  /*00c0*/  IMAD.SHL.U32 R9, R2, 0x2, RZ ;  /* 0x0000000202097824 */ /* 0x000fc600078e00ff */
[----:B--2---:R-:W-:-:S04]  /*00d0*/  ISETP.GE.AND P0, PT, R3, UR6, PT ;  /* 0x0000000603007c0c */ /* 0x004fc8000bf06270 */
[----:B---3--:R-:W-:-:S13]  /*00e0*/  ISETP.GE.OR P0, PT, R9, UR7, P0 ;  /* 0x0000000709007c0c */ /* 0x008fda0008706670 */
[----:B------:R-:W-:Y:S05]  /*00f0*/  @P0 EXIT ;  /* 0x000000000000094d */ /* 0x000fea0003800000 */
[----:B------:R-:W0:Y:S01]  /*0100*/  LDCU UR4, c[0x0][0x3b0] ;  /* 0x00007600ff0477ac */ /* 0x000e220008000800 */
[----:B------:R-:W-:Y:S01]  /*0110*/  IMAD.MOV.U32 R6, RZ, RZ, -0x3e000000 ;  /* 0xc2000000ff067424 */ /* 0x000fe200078e00ff */
[----:B------:R-:W-:Y:S02]  /*0120*/  I2FP.F32.U32 R3, R3 ;  /* 0x0000000300037245 */ /* 0x000fe40000201000 */
[----:B------:R-:W-:Y:S01]  /*0130*/  I2FP.F32.S32 R2, R9 ;  /* 0x0000000900027245 */ /* 0x000fe20000201400 */
[----:B------:R-:W-:-:S03]  /*0140*/  UMOV UR5, URZ ;  /* 0x000000ff00057c82 */ /* 0x000fc60008000000 */
[----:B0-----:R0:W5:Y:S02]  /*0150*/  TEX.LL R8, R6, R2, R6, UR4, 2D, 0x7 ;  /* 0x28ff040602067f60 */ /* 0x00116400089e0708 */
[----:B0-----:R-:W0:Y:S01]  /*0160*/  LDCU UR4, c[0x0][0x39c] ;  /* 0x00007380ff0477ac */ /* 0x001e220008000800 */
[----:B-----5:R-:W-:-:S04]  /*0170*/  LOP3.LUT R11, R6, 0xffff, RZ, 0xc0, !PT ;  /* 0x0000ffff060b7812 */ /* 0x020fc800078ec0ff */
[----:B0-----:R-:W-:Y:S01]  /*0180*/  ISETP.GE.AND P0, PT, R11, UR4, PT ;  /* 0x000000040b007c0c */ /* 0x001fe2000bf06270 */
[----:B------:R-:W0:-:S12]  /*0190*/  LDCU.64 UR4, c[0x0][0x358] ;  /* 0x00006b00ff0477ac */ /* 0x000e180008000a00 */
[----:B------:R-:W-:Y:S05]  /*01a0*/  @!P0 BRA `(.L_x_0) ;  /* 0x0000000000288947 */ /* 0x000fea0003800000 */
[----:B------:R-:W1:Y:S01]  /*01b0*/  LDCU UR6, c[0x0][0x398] ;  /* 0x00007300ff0677ac */ /* 0x000e620008000800 */
[----:B------:R-:W-:Y:S01]  /*01c0*/  IMAD.MOV.U32 R4, RZ, RZ, 0x80 ;  /* 0x00000080ff047424 */ /* 0x000fe200078e00ff */
[----:B------:R-:W2:Y:S01]  /*01d0*/  LDCU.64 UR8, c[0x0][0x390] ;  /* 0x00007200ff0877ac */ /* 0x000ea20008000a00 */
[----:B-1----:R-:W-:-:S05]  /*01e0*/  IMAD R0, R0, UR6, R9 ;  /* 0x0000000600007c24 */ /* 0x002fca000f8e0209 */
[----:B--2---:R-:W-:-:S04]  /*01f0*/  IADD3 R2, P0, PT, R0, UR8, RZ ;  /* 0x0000000800027c10 */ /* 0x004fc8000ff1e0ff */
[----:B------:R-:W-:Y:S02]  /*0200*/  LEA.HI.X.SX32 R3, R0, UR9, 0x1, P0 ;  /* 0x0000000900037c11 */ /* 0x000fe400080f0eff */
[----:B------:R-:W-:-:S05]  /*0210*/  PRMT R0, R4, 0x7610, R0 ;  /* 0x0000761004007816 */ /* 0x000fca0000000000 */
[----:B0-----:R-:W-:Y:S04]  /*0220*/  STG.E.U8 desc[UR4][R2.64], R0 ;  /* 0x0000000002007986 */ /* 0x001fe8000c101104 */
[----:B------:R-:W-:Y:S01]  /*0230*/  STG.E.U8 desc[UR4][R2.64+0x1], R0 ;  /* 0x0000010002007986 */ /* 0x000fe2000c101104 */
[----:B------:R-:W-:Y:S05]  /*0240*/  EXIT ;  /* 0x000000000000794d */ /* 0x000fea0003800000 */
.L_x_0:
[----:B------:R-:W1:Y:S08]  /*0250*/  LDC.64 R4, c[0x0][0x388] ;  /* 0x0000e200ff047b82 */ /* 0x000e700000000a00 */
[----:B------:R-:W2:Y:S01]  /*0260*/  LDC.64 R2, c[0x0][0x380] ;  /* 0x0000e000ff027b82 */ /* 0x000ea20000000a00 */
[----:B------:R-:W-:Y:S01]  /*0270*/  SHF.R.U32.HI R8, RZ, 0x1, R8 ;  /* 0x00000001ff087819 */ /* 0x000fe20000011608 */
[----:B------:R-:W3:Y:S01]  /*0280*/  LDCU UR6, c[0x0][0x398] ;  /* 0x00007300ff0677ac */ /* 0x000ee20008000800 */
[----:B------:R-:W-:Y:S01]  /*0290*/  LOP3.LUT R7, R7, 0xfffe, RZ, 0xc0, !PT ;  /* 0x0000fffe07077812 */ /* 0x000fe200078ec0ff */
[----:B------:R-:W4:Y:S01]  /*02a0*/  LDCU.64 UR8, c[0x0][0x390] ;  /* 0x00007200ff0877ac */ /* 0x000f220008000a00 */
[----:B-1----:R-:W-:-:S06]  /*02b0*/  IMAD.WIDE.U32 R4, R11, 0x4, R4 ;  /* 0x000000040b047825 */ /* 0x002fcc00078e0004 */
[----:B0-----:R-:W3:Y:S01]  /*02c0*/  LDG.E R4, desc[UR4][R4.64] ;  /* 0x0000000404047981 */ /* 0x001ee2000c1e1900 */
[----:B--2---:R-:W-:-:S06]  /*02d0*/  IMAD.WIDE.U32 R2, R11, 0x8, R2 ;  /* 0x000000080b027825 */ /* 0x004fcc00078e0002 */
[----:B------:R-:W2:Y:S01]  /*02e0*/  LDG.E.64 R2, desc[UR4][R2.64] ;  /* 0x0000000402027981 */ /* 0x000ea2000c1e1b00 */
[----:B------:R-:W-:-:S05]  /*02f0*/  LOP3.LUT R8, R8, 0x7fff, RZ, 0xc0, !PT ;  /* 0x00007fff08087812 */ /* 0x000fca00078ec0ff */
[----:B---3--:R-:W-:-:S05]  /*0300*/  IMAD R7, R4, R8, R7 ;  /* 0x0000000804077224 */ /* 0x008fca00078e0207 */
[----:B--2---:R-:W-:-:S04]  /*0310*/  IADD3 R6, P0, PT, R2, R7, RZ ;  /* 0x0000000702067210 */ /* 0x004fc80007f1e0ff */
[----:B------:R-:W-:-:S05]  /*0320*/  LEA.HI.X.SX32 R7, R7, R3, 0x1, P0 ;  /* 0x0000000307077211 */ /* 0x000fca00000f0eff */
[----:B------:R-:W2:Y:S04]  /*0330*/  LDG.E.U8 R11, desc[UR4][R6.64] ;  /* 0x00000004060b7981 */ /* 0x000ea8000c1e1100 */
[----:B------:R-:W3:Y:S01]  /*0340*/  LDG.E.U8 R13, desc[UR4][R6.64+0x1] ;  /* 0x00000104060d7981 */ /* 0x000ee2000c1e1100 */
[----:B------:R-:W-:-:S05]  /*0350*/  IMAD R0, R0, UR6, R9 ;  /* 0x0000000600007c24 */ /* 0x000fca000f8e0209 */
[----:B----4-:R-:W-:-:S04]  /*0360*/  IADD3 R2, P0, PT, R0, UR8, RZ ;  /* 0x0000000800027c10 */ /* 0x010fc8000ff1e0ff */
[----:B------:R-:W-:-:S05]  /*0370*/  LEA.HI.X.SX32 R3, R0, UR9, 0x1, P0 ;  /* 0x0000000900037c11 */ /* 0x000fca00080f0eff */
[----:B--2---:R-:W-:Y:S04]  /*0380*/  STG.E.U8 desc[UR4][R2.64], R11 ;  /* 0x0000000b02007986 */ /* 0x004fe8000c101104 */
[----:B---3--:R-:W-:Y:S01]  /*0390*/  STG.E.U8 desc[UR4][R2.64+0x1], R13 ;  /* 0x0000010d02007986 */ /* 0x008fe2000c101104 */
[----:B------:R-:W-:Y:S05]  /*03a0*/  EXIT ;  /* 0x000000000000794d */ /* 0x000fea0003800000 */
.L_x_1:
[----:B------:R-:W-:-:S00]  /*03b0*/  BRA `(.L_x_1) ;  /* 0xfffffffc00fc7947 */ /* 0x000fc0000383ffff */
[----:B------:R-:W-:-:S00]  /*03c0*/  NOP ;  /* 0x0000000000007918 */ /* 0x000fc00000000000 */
        /* <DEDUP_REMOVED lines=11> */
.L_x_4:


//--------------------- .text._Z34stitch_kernel_Y_with_mapping_tablePPhPiS_iiiiiy --------------------------
	.section	.text._Z34stitch_kernel_Y_with_mapping_tablePPhPiS_iiiiiy,"ax",@progbits
	.align	128
        .global         _Z34stitch_kernel_Y_with_mapping_tablePPhPiS_iiiiiy
        .type           _Z34stitch_kernel_Y_with_mapping_tablePPhPiS_iiiiiy,@function
        .size           _Z34stitch_kernel_Y_with_mapping_tablePPhPiS_iiiiiy,(.L_x_5 - _Z34stitch_kernel_Y_with_mapping_tablePPhPiS_iiiiiy)
        .other          _Z34stitch_kernel_Y_with_mapping_tablePPhPiS_iiiiiy,@"STO_CUDA_ENTRY STV_DEFAULT"
_Z34stitch_kernel_Y_with_mapping_tablePPhPiS_iiiiiy:
.text._Z34stitch_kernel_Y_with_mapping_tablePPhPiS_iiiiiy:
        /* <DEDUP_REMOVED lines=9> */
[----:B0-----:R-:W-:-:S05]  /*0090*/  IMAD R9, R9, UR5, R2 ;  /* 0x0000000509097c24 */ /* 0x001fca000f8e0202 */
[----:B--2---:R-:W-:Y:S01]  /*00a0*/  ISETP.GE.AND P0, PT, R9, UR6, PT ;  /* 0x0000000609007c0c */ /* 0x004fe2000bf06270 */
[----:B-1----:R-:W-:-:S05]  /*00b0*/  IMAD R0, R0, UR4, R3 ;  /* 0x0000000400007c24 */ /* 0x002fca000f8e0203 */
[----:B---3--:R-:W-:-:S13]  /*00c0*/  ISETP.GE.OR P0, PT, R0, UR7, P0 ;  /* 0x0000000700007c0c */ /* 0x008fda0008706670 */
[----:B------:R-:W-:Y:S05]  /*00d0*/  @P0 EXIT ;  /* 0x000000000000094d */ /* 0x000fea0003800000 */
[----:B------:R-:W0:Y:S01]  /*00e0*/  LDCU UR4, c[0x0][0x3b0] ;  /* 0x00007600ff0477ac */ /* 0x000e220008000800 */
[----:B------:R-:W-:Y:S01]  /*00f0*/  IMAD.MOV.U32 R6, RZ, RZ, -0x3e000000 ;  /* 0xc2000000ff067424 */ /* 0x000fe200078e00ff */
[----:B------:R-:W-:Y:S02]  /*0100*/  I2FP.F32.S32 R2, R0 ;  /* 0x0000000000027245 */ /* 0x000fe40000201400 */
[----:B------:R-:W-:Y:S01]  /*0110*/  I2FP.F32.U32 R3, R9 ;  /* 0x0000000900037245 */ /* 0x000fe20000201000 */
        /* <DEDUP_REMOVED lines=14> */
[----:B0-----:R-:W-:Y:S01]  /*0200*/  STG.E.U8 desc[UR4][R2.64], R0 ;  /* 0x0000000002007986 */ /* 0x001fe2000c101104 */
[----:B------:R-:W-:Y:S05]  /*0210*/  EXIT ;  /* 0x000000000000794d */ /* 0x000fea0003800000 */
.L_x_2:
[----:B------:R-:W1:Y:S08]  /*0220*/  LDC.64 R4, c[0x0][0x388] ;  /* 0x0000e200ff047b82 */ /* 0x000e700000000a00 */
[----:B------:R-:W2:Y:S01]  /*0230*/  LDC.64 R2, c[0x0][0x380] ;  /* 0x0000e000ff027b82 */ /* 0x000ea20000000a00 */
[----:B------:R-:W-:Y:S01]  /*0240*/  LOP3.LUT R7, R7, 0xffff, RZ, 0xc0, !PT ;  /* 0x0000ffff07077812 */ /* 0x000fe200078ec0ff */
[----:B------:R-:W3:Y:S01]  /*0250*/  LDCU UR6, c[0x0][0x398] ;  /* 0x00007300ff0677ac */ /* 0x000ee20008000800 */
        /* <DEDUP_REMOVED lines=8> */
[----:B------:R-:W-:-:S06]  /*02e0*/  LEA.HI.X.SX32 R7, R7, R3, 0x1, P0 ;  /* 0x0000000307077211 */ /* 0x000fcc00000f0eff */
[----:B------:R-:W2:Y:S01]  /*02f0*/  LDG.E.U8 R7, desc[UR4][R6.64] ;  /* 0x0000000406077981 */ /* 0x000ea2000c1e1100 */
[----:B------:R-:W-:-:S05]  /*0300*/  IMAD R0, R9, UR6, R0 ;  /* 0x0000000609007c24 */ /* 0x000fca000f8e0200 */
[----:B----4-:R-:W-:-:S04]  /*0310*/  IADD3 R4, P0, PT, R0, UR8, RZ ;  /* 0x0000000800047c10 */ /* 0x010fc8000ff1e0ff */
[----:B------:R-:W-:-:S05]  /*0320*/  LEA.HI.X.SX32 R5, R0, UR9, 0x1, P0 ;  /* 0x0000000900057c11 */ /* 0x000fca00080f0eff */
[----:B--2---:R-:W-:Y:S01]  /*0330*/  STG.E.U8 desc[UR4][R4.64], R7 ;  /* 0x0000000704007986 */ /* 0x004fe2000c101104 */
[----:B------:R-:W-:Y:S05]  /*0340*/  EXIT ;  /* 0x000000000000794d */ /* 0x000fea0003800000 */
.L_x_3:
        /* <DEDUP_REMOVED lines=11> */
.L_x_5:


//--------------------- .nv.shared.reserved.0     --------------------------
	.section	.nv.shared.reserved.0,"aw",@nobits
	.weak		__nv_reservedSMEM_offset_0_alias
	.size		__nv_reservedSMEM_offset_0_alias, 0, 64
	.other		__nv_reservedSMEM_offset_0_alias,@"STO_CUDA_RESERVED_SHARED STV_DEFAULT"
__nv_reservedSMEM_offset_0_alias:
	.zero		0
	.zero		64


//--------------------- .nv.constant0._Z35stitch_kernel_UV_with_mapping_tablePPhPiS_iiiiiy --------------------------
	.section	.nv.constant0._Z35stitch_kernel_UV_with_mapping_tablePPhPiS_iiiiiy,"a",@progbits
	.sectionflags	@""
	.align	4
.nv.constant0._Z35stitch_kernel_UV_with_mapping_tablePPhPiS_iiiiiy:
	.zero		952


//--------------------- .nv.constant0._Z34stitch_kernel_Y_with_mapping_tablePPhPiS_iiiiiy --------------------------
	.section	.nv.constant0._Z34stitch_kernel_Y_with_mapping_tablePPhPiS_iiiiiy,"a",@progbits
	.sectionflags	@""
	.align	4
.nv.constant0._Z34stitch_kernel_Y_with_mapping_tablePPhPiS_iiiiiy:
	.zero		952


//--------------------- SYMBOLS --------------------------

	.type		.nv.reservedSmem.offset0,@object
	.size		.nv.reservedSmem.offset0,0x4
